	.headerflags	@"EF_CUDA_TEXMODE_UNIFIED EF_CUDA_64BIT_ADDRESS EF_CUDA_ACCELERATORS EF_CUDA_SM90 EF_CUDA_VIRTUAL_SM(EF_CUDA_SM90)"
	.elftype	@"ET_EXEC"


//--------------------- .nv.info                  --------------------------
	.section	.nv.info,"",@"SHT_CUDA_INFO"
	.align	4


	//----- nvinfo : EIATTR_REGCOUNT
	.align		4
        /*0000*/ 	.byte	0x04, 0x2f
        /*0002*/ 	.short	(.L_3 - .L_2)
	.align		4
.L_2:
        /*0004*/ 	.word	index@(triton_poi_fused__native_batch_norm_legit_no_training_add_relu_threshold_backward_2)
        /*0008*/ 	.word	0x00000016


	//----- nvinfo : EIATTR_MIN_STACK_SIZE
	.align		4
.L_3:
        /*000c*/ 	.byte	0x04, 0x12
        /*000e*/ 	.short	(.L_5 - .L_4)
	.align		4
.L_4:
        /*0010*/ 	.word	index@(triton_poi_fused__native_batch_norm_legit_no_training_add_relu_threshold_backward_2)
        /*0014*/ 	.word	0x00000000


	//----- nvinfo : EIATTR_FRAME_SIZE
	.align		4
.L_5:
        /*0018*/ 	.byte	0x04, 0x11
        /*001a*/ 	.short	(.L_7 - .L_6)
	.align		4
.L_6:
        /*001c*/ 	.word	index@(triton_poi_fused__native_batch_norm_legit_no_training_add_relu_threshold_backward_2)
        /*0020*/ 	.word	0x00000000


	//----- nvinfo : EIATTR_MIN_STACK_SIZE
	.align		4
.L_7:
        /*0024*/ 	.byte	0x04, 0x12
        /*0026*/ 	.short	(.L_9 - .L_8)
	.align		4
.L_8:
        /*0028*/ 	.word	index@(triton_poi_fused__native_batch_norm_legit_no_training_add_relu_threshold_backward_2)
        /*002c*/ 	.word	0x00000000
.L_9:


//--------------------- .nv.info.triton_poi_fused__native_batch_norm_legit_no_training_add_relu_threshold_backward_2 --------------------------
	.section	.nv.info.triton_poi_fused__native_batch_norm_legit_no_training_add_relu_threshold_backward_2,"",@"SHT_CUDA_INFO"
	.sectionflags	@""
	.align	4


	//----- nvinfo : EIATTR_CUDA_API_VERSION
	.align		4
        /*0000*/ 	.byte	0x04, 0x37
        /*0002*/ 	.short	(.L_11 - .L_10)
.L_10:
        /*0004*/ 	.word	0x0000007c


	//----- nvinfo : EIATTR_KPARAM_INFO
	.align		4
.L_11:
        /*0008*/ 	.byte	0x04, 0x17
        /*000a*/ 	.short	(.L_13 - .L_12)
.L_12:
        /*000c*/ 	.word	0x00000000
        /*0010*/ 	.short	0x0008
        /*0012*/ 	.short	0x0040
        /*0014*/ 	.byte	0x00, 0xf0, 0x11, 0x00


	//----- nvinfo : EIATTR_KPARAM_INFO
	.align		4
.L_13:
        /*0018*/ 	.byte	0x04, 0x17
        /*001a*/ 	.short	(.L_15 - .L_14)
.L_14:
        /*001c*/ 	.word	0x00000000
        /*0020*/ 	.short	0x0007
        /*0022*/ 	.short	0x0038
        /*0024*/ 	.byte	0x00, 0xf4, 0x21, 0x00


	//----- nvinfo : EIATTR_KPARAM_INFO
	.align		4
.L_15:
        /*0028*/ 	.byte	0x04, 0x17
        /*002a*/ 	.short	(.L_17 - .L_16)
.L_16:
        /*002c*/ 	.word	0x00000000
        /*0030*/ 	.short	0x0006
        /*0032*/ 	.short	0x0030
        /*0034*/ 	.byte	0x00, 0xf4, 0x21, 0x00


	//----- nvinfo : EIATTR_KPARAM_INFO
	.align		4
.L_17:
        /*0038*/ 	.byte	0x04, 0x17
        /*003a*/ 	.short	(.L_19 - .L_18)
.L_18:
        /*003c*/ 	.word	0x00000000
        /*0040*/ 	.short	0x0005
        /*0042*/ 	.short	0x0028
        /*0044*/ 	.byte	0x00, 0xf4, 0x21, 0x00


	//----- nvinfo : EIATTR_KPARAM_INFO
	.align		4
.L_19:
        /*0048*/ 	.byte	0x04, 0x17
        /*004a*/ 	.short	(.L_21 - .L_20)
.L_20:
        /*004c*/ 	.word	0x00000000
        /*0050*/ 	.short	0x0004
        /*0052*/ 	.short	0x0020
        /*0054*/ 	.byte	0x00, 0xf4, 0x21, 0x00


	//----- nvinfo : EIATTR_KPARAM_INFO
	.align		4
.L_21:
        /*0058*/ 	.byte	0x04, 0x17
        /*005a*/ 	.short	(.L_23 - .L_22)
.L_22:
        /*005c*/ 	.word	0x00000000
        /*0060*/ 	.short	0x0003
        /*0062*/ 	.short	0x0018
        /*0064*/ 	.byte	0x00, 0xf4, 0x21, 0x00


	//----- nvinfo : EIATTR_KPARAM_INFO
	.align		4
.L_23:
        /*0068*/ 	.byte	0x04, 0x17
        /*006a*/ 	.short	(.L_25 - .L_24)
.L_24:
        /*006c*/ 	.word	0x00000000
        /*0070*/ 	.short	0x0002
        /*0072*/ 	.short	0x0010
        /*0074*/ 	.byte	0x00, 0xf4, 0x21, 0x00


	//----- nvinfo : EIATTR_KPARAM_INFO
	.align		4
.L_25:
        /*0078*/ 	.byte	0x04, 0x17
        /*007a*/ 	.short	(.L_27 - .L_26)
.L_26:
        /*007c*/ 	.word	0x00000000
        /*0080*/ 	.short	0x0001
        /*0082*/ 	.short	0x0008
        /*0084*/ 	.byte	0x00, 0xf4, 0x21, 0x00


	//----- nvinfo : EIATTR_KPARAM_INFO
	.align		4
.L_27:
        /*0088*/ 	.byte	0x04, 0x17
        /*008a*/ 	.short	(.L_29 - .L_28)
.L_28:
        /*008c*/ 	.word	0x00000000
        /*0090*/ 	.short	0x0000
        /*0092*/ 	.short	0x0000
        /*0094*/ 	.byte	0x00, 0xf4, 0x21, 0x00


	//----- nvinfo : EIATTR_SPARSE_MMA_MASK
	.align		4
.L_29:
        /*0098*/ 	.byte	0x03, 0x50
        /*009a*/ 	.short	0x0000


	//----- nvinfo : EIATTR_MAXREG_COUNT
	.align		4
        /*009c*/ 	.byte	0x03, 0x1b
        /*009e*/ 	.short	0x00ff


	//----- nvinfo : EIATTR_EXIT_INSTR_OFFSETS
	.align		4
        /*00a0*/ 	.byte	0x04, 0x1c
        /*00a2*/ 	.short	(.L_31 - .L_30)


	//   ....[0]....
.L_30:
        /*00a4*/ 	.word	0x000003c0


	//   ....[1]....
        /*00a8*/ 	.word	0x000003e0


	//----- nvinfo : EIATTR_REQNTID
	.align		4
.L_31:
        /*00ac*/ 	.byte	0x04, 0x10
        /*00ae*/ 	.short	(.L_33 - .L_32)
.L_32:
        /*00b0*/ 	.word	0x00000080
        /*00b4*/ 	.word	0x00000001
        /*00b8*/ 	.word	0x00000001


	//----- nvinfo : EIATTR_CBANK_PARAM_SIZE
	.align		4
.L_33:
        /*00bc*/ 	.byte	0x03, 0x19
        /*00be*/ 	.short	0x0044


	//----- nvinfo : EIATTR_PARAM_CBANK
	.align		4
        /*00c0*/ 	.byte	0x04, 0x0a
        /*00c2*/ 	.short	(.L_35 - .L_34)
	.align		4
.L_34:
        /*00c4*/ 	.word	index@(.nv.constant0.triton_poi_fused__native_batch_norm_legit_no_training_add_relu_threshold_backward_2)
        /*00c8*/ 	.short	0x0210
        /*00ca*/ 	.short	0x0044


	//----- nvinfo : EIATTR_SW_WAR
	.align		4
.L_35:
        /*00cc*/ 	.byte	0x04, 0x36
        /*00ce*/ 	.short	(.L_37 - .L_36)
.L_36:
        /*00d0*/ 	.word	0x00000008
.L_37:


//--------------------- .nv.callgraph             --------------------------
	.section	.nv.callgraph,"",@"SHT_CUDA_CALLGRAPH"
	.align	4
	.sectionentsize	8
	.align		4
        /*0000*/ 	.word	0x00000000
	.align		4
        /*0004*/ 	.word	0xffffffff
	.align		4
        /*0008*/ 	.word	0x00000000
	.align		4
        /*000c*/ 	.word	0xfffffffe
	.align		4
        /*0010*/ 	.word	0x00000000
	.align		4
        /*0014*/ 	.word	0xfffffffd
	.align		4
        /*0018*/ 	.word	0x00000000
	.align		4
        /*001c*/ 	.word	0xfffffffc


//--------------------- .nv.constant4             --------------------------
	.section	.nv.constant4,"a",@progbits
	.align	8
	.align		8
.nv.constant4:
        /*0000*/ 	.dword	_$_str
	.align		8
        /*0008*/ 	.dword	_$_str_$_2


//--------------------- .text.triton_poi_fused__native_batch_norm_legit_no_training_add_relu_threshold_backward_2 --------------------------
	.section	.text.triton_poi_fused__native_batch_norm_legit_no_training_add_relu_threshold_backward_2,"ax",@progbits
	.align	128
        .global         triton_poi_fused__native_batch_norm_legit_no_training_add_relu_threshold_backward_2
        .type           triton_poi_fused__native_batch_norm_legit_no_training_add_relu_threshold_backward_2,@function
        .size           triton_poi_fused__native_batch_norm_legit_no_training_add_relu_threshold_backward_2,(.L_x_1 - triton_poi_fused__native_batch_norm_legit_no_training_add_relu_threshold_backward_2)
        .other          triton_poi_fused__native_batch_norm_legit_no_training_add_relu_threshold_backward_2,@"STO_CUDA_ENTRY STV_DEFAULT"
triton_poi_fused__native_batch_norm_legit_no_training_add_relu_threshold_backward_2:
.text.triton_poi_fused__native_batch_norm_legit_no_training_add_relu_threshold_backward_2:
[----:B------:R-:W0:Y:S01]  /*0000*/  LDC R1, c[0x0][0x28] ;  /* 0x00000a00ff017b82 */ /* 0x000e220000000800 */
[----:B------:R-:W1:Y:S07]  /*0010*/  S2R R0, SR_TID.X ;  /* 0x0000000000007919 */ /* 0x000e6e0000002100 */
[----:B------:R-:W2:Y:S01]  /*0020*/  LDC.64 R12, c[0x0][0x220] ;  /* 0x00008800ff0c7b82 */ /* 0x000ea20000000a00 */
[----:B------:R-:W-:Y:S01]  /*0030*/  ULDC.64 UR4, c[0x0][0x208] ;  /* 0x0000820000047ab9 */ /* 0x000fe20000000a00 */
[----:B------:R-:W3:Y:S06]  /*0040*/  S2R R3, SR_CTAID.X ;  /* 0x0000000000037919 */ /* 0x000eec0000002500 */
[----:B------:R-:W4:Y:S08]  /*0050*/  LDC.64 R8, c[0x0][0x210] ;  /* 0x00008400ff087b82 */ /* 0x000f300000000a00 */
[----:B------:R-:W5:Y:S08]  /*0060*/  LDC.64 R10, c[0x0][0x218] ;  /* 0x00008600ff0a7b82 */ /* 0x000f700000000a00 */
[----:B------:R-:W4:Y:S08]  /*0070*/  LDC.64 R14, c[0x0][0x228] ;  /* 0x00008a00ff0e7b82 */ /* 0x000f300000000a00 */
[----:B------:R-:W5:Y:S01]  /*0080*/  LDC.64 R16, c[0x0][0x230] ;  /* 0x00008c00ff107b82 */ /* 0x000f620000000a00 */
[----:B-1----:R-:W-:-:S07]  /*0090*/  LOP3.LUT R0, R0, 0x7f, RZ, 0xc0, !PT ;  /* 0x0000007f00007812 */ /* 0x002fce00078ec0ff */
[----:B------:R-:W1:Y:S01]  /*00a0*/  LDC.64 R4, c[0x0][0x238] ;  /* 0x00008e00ff047b82 */ /* 0x000e620000000a00 */
[----:B---3--:R-:W-:Y:S01]  /*00b0*/  SHF.R.S32.HI R2, RZ, 0x18, R3 ;  /* 0x00000018ff027819 */ /* 0x008fe20000011403 */
[----:B------:R-:W-:Y:S01]  /*00c0*/  IMAD R0, R3, 0x80, R0 ;  /* 0x0000008003007824 */ /* 0x000fe200078e0200 */
[----:B------:R-:W-:Y:S01]  /*00d0*/  CS2R R6, SRZ ;  /* 0x0000000000067805 */ /* 0x000fe2000001ff00 */
[----:B------:R-:W-:Y:S01]  /*00e0*/  ULDC.64 UR6, c[0x0][0x248] ;  /* 0x0000920000067ab9 */ /* 0x000fe20000000a00 */
[----:B------:R-:W-:Y:S02]  /*00f0*/  SGXT R3, R2, 0x1 ;  /* 0x000000010203781a */ /* 0x000fe40000000200 */
[----:B------:R-:W-:Y:S02]  /*0100*/  ISETP.GE.AND P0, PT, R0, 0x100, PT ;  /* 0x000001000000780c */ /* 0x000fe40003f06270 */
[----:B------:R-:W-:-:S04]  /*0110*/  LEA.HI R3, R3, R0, RZ, 0x4 ;  /* 0x0000000003037211 */ /* 0x000fc800078f20ff */
[----:B------:R-:W-:-:S04]  /*0120*/  SHF.R.S32.HI R3, RZ, 0x4, R3 ;  /* 0x00000004ff037819 */ /* 0x000fc80000011403 */
[----:B------:R-:W-:-:S04]  /*0130*/  LEA.HI R2, R3, R3, RZ, 0x2 ;  /* 0x0000000303027211 */ /* 0x000fc800078f10ff */
[----:B------:R-:W-:-:S05]  /*0140*/  LOP3.LUT R2, R2, 0xfffffffc, RZ, 0xc0, !PT ;  /* 0xfffffffc02027812 */ /* 0x000fca00078ec0ff */
[----:B------:R-:W-:Y:S01]  /*0150*/  IMAD.IADD R19, R3, 0x1, -R2 ;  /* 0x0000000103137824 */ /* 0x000fe200078e0a02 */
[----:B------:R-:W-:-:S03]  /*0160*/  CS2R R2, SRZ ;  /* 0x0000000000027805 */ /* 0x000fc6000001ff00 */
[----:B--2---:R-:W-:-:S05]  /*0170*/  IMAD.WIDE R12, R19, 0x4, R12 ;  /* 0x00000004130c7825 */ /* 0x004fca00078e020c */
[----:B------:R2:W3:Y:S01]  /*0180*/  @!P0 LDG.E.EL R2, desc[UR4][R12.64] ;  /* 0x000000040c028981 */ /* 0x0004e2000c2e1900 */
[----:B----4-:R-:W-:-:S04]  /*0190*/  IMAD.WIDE R8, R0, 0x4, R8 ;  /* 0x0000000400087825 */ /* 0x010fc800078e0208 */
[C---:B-----5:R-:W-:Y:S01]  /*01a0*/  IMAD.WIDE R10, R19.reuse, 0x4, R10 ;  /* 0x00000004130a7825 */ /* 0x060fe200078e020a */
[----:B------:R4:W5:Y:S04]  /*01b0*/  @!P0 LDG.E R3, desc[UR4][R8.64] ;  /* 0x0000000408038981 */ /* 0x000968000c1e1900 */
[----:B------:R-:W5:Y:S01]  /*01c0*/  @!P0 LDG.E.EL R6, desc[UR4][R10.64] ;  /* 0x000000040a068981 */ /* 0x000f62000c2e1900 */
[----:B0-2---:R-:W-:-:S04]  /*01d0*/  IMAD.WIDE R12, R19, 0x4, R14 ;  /* 0x00000004130c7825 */ /* 0x005fc800078e020e */
[----:B------:R-:W-:Y:S01]  /*01e0*/  IMAD.WIDE R14, R19, 0x4, R16 ;  /* 0x00000004130e7825 */ /* 0x000fe200078e0210 */
[----:B------:R-:W-:Y:S01]  /*01f0*/  CS2R R18, SRZ ;  /* 0x0000000000127805 */ /* 0x000fe2000001ff00 */
[----:B------:R-:W2:Y:S02]  /*0200*/  @!P0 LDG.E.EL R7, desc[UR4][R12.64] ;  /* 0x000000040c078981 */ /* 0x000ea4000c2e1900 */
[----:B-1----:R-:W-:Y:S02]  /*0210*/  IMAD.WIDE R16, R0, 0x4, R4 ;  /* 0x0000000400107825 */ /* 0x002fe400078e0204 */
[----:B------:R-:W0:Y:S01]  /*0220*/  LDC.64 R4, c[0x0][0x240] ;  /* 0x00009000ff047b82 */ /* 0x000e220000000a00 */
[----:B------:R-:W2:Y:S04]  /*0230*/  @!P0 LDG.E.EL R18, desc[UR4][R14.64] ;  /* 0x000000040e128981 */ /* 0x000ea8000c2e1900 */
[----:B------:R-:W2:Y:S01]  /*0240*/  @!P0 LDG.E R19, desc[UR4][R16.64] ;  /* 0x0000000410138981 */ /* 0x000ea2000c1e1900 */
[----:B----4-:R-:W-:-:S02]  /*0250*/  IMAD.MOV.U32 R9, RZ, RZ, 0x3e800000 ;  /* 0x3e800000ff097424 */ /* 0x010fc400078e00ff */
[----:B0-----:R-:W-:-:S04]  /*0260*/  IMAD.WIDE R4, R0, 0x4, R4 ;  /* 0x0000000400047825 */ /* 0x001fc800078e0204 */
[----:B---3--:R-:W-:-:S04]  /*0270*/  FADD R2, R2, 9.9999997473787516356e-06 ;  /* 0x3727c5ac02027421 */ /* 0x008fc80000000000 */
[----:B------:R-:W0:Y:S01]  /*0280*/  MUFU.SQRT R8, R2 ;  /* 0x0000000200087308 */ /* 0x000e220000002000 */
[----:B-----5:R-:W-:Y:S01]  /*0290*/  FADD R3, -R6, R3 ;  /* 0x0000000306037221 */ /* 0x020fe20000000100 */
[C---:B0-----:R-:W-:Y:S02]  /*02a0*/  FSETP.GT.AND P1, PT, R8.reuse, 8.50705917302346158658e+37, PT ;  /* 0x7e8000000800780b */ /* 0x041fe40003f24000 */
[----:B------:R-:W-:Y:S02]  /*02b0*/  FSETP.GEU.AND P2, PT, R8, 1.175494350822287508e-38, PT ;  /* 0x008000000800780b */ /* 0x000fe40003f4e000 */
[----:B------:R-:W-:-:S09]  /*02c0*/  FSEL R9, R9, 1, P1 ;  /* 0x3f80000009097808 */ /* 0x000fd20000800000 */
[----:B------:R-:W-:Y:S02]  /*02d0*/  @P1 FMUL R8, R8, 0.25 ;  /* 0x3e80000008081820 */ /* 0x000fe40000400000 */
[----:B------:R-:W-:Y:S02]  /*02e0*/  @!P2 FMUL R9, R9, 16777216 ;  /* 0x4b8000000909a820 */ /* 0x000fe40000400000 */
[----:B------:R-:W-:-:S06]  /*02f0*/  @!P2 FMUL R8, R8, 16777216 ;  /* 0x4b8000000808a820 */ /* 0x000fcc0000400000 */
[----:B------:R-:W0:Y:S02]  /*0300*/  MUFU.RCP R8, R8 ;  /* 0x0000000800087308 */ /* 0x000e240000001000 */
[----:B0-----:R-:W-:-:S04]  /*0310*/  FMUL R2, R8, R9 ;  /* 0x0000000908027220 */ /* 0x001fc80000400000 */
[----:B------:R-:W-:-:S04]  /*0320*/  FMUL R3, R3, R2 ;  /* 0x0000000203037220 */ /* 0x000fc80000400000 */
[----:B--2---:R-:W-:-:S04]  /*0330*/  FFMA R18, R3, R7, R18 ;  /* 0x0000000703127223 */ /* 0x004fc80000000012 */
[C---:B------:R-:W-:Y:S01]  /*0340*/  FADD R2, R18.reuse, R19 ;  /* 0x0000001312027221 */ /* 0x040fe20000000000 */
[----:B------:R-:W-:-:S04]  /*0350*/  FSETP.GEU.AND P1, PT, R18, -R19, PT ;  /* 0x800000131200720b */ /* 0x000fc80003f2e000 */
[----:B------:R-:W-:Y:S02]  /*0360*/  FSEL R7, R2, RZ, P1 ;  /* 0x000000ff02077208 */ /* 0x000fe40000800000 */
[----:B------:R-:W-:Y:S02]  /*0370*/  IADD3 R2, P1, R0, UR6, RZ ;  /* 0x0000000600027c10 */ /* 0x000fe4000ff3e0ff */
[----:B------:R-:W-:Y:S01]  /*0380*/  FSETP.GTU.AND P2, PT, R7, RZ, PT ;  /* 0x000000ff0700720b */ /* 0x000fe20003f4c000 */
[----:B------:R0:W-:Y:S01]  /*0390*/  @!P0 STG.E desc[UR4][R4.64], R7 ;  /* 0x0000000704008986 */ /* 0x0001e2000c101904 */
[----:B------:R-:W-:Y:S02]  /*03a0*/  LEA.HI.X.SX32 R3, R0, UR7, 0x1, P1 ;  /* 0x0000000700037c11 */ /* 0x000fe400088f0eff */
[----:B------:R-:W-:Y:S01]  /*03b0*/  SEL R9, RZ, 0x1, P2 ;  /* 0x00000001ff097807 */ /* 0x000fe20001000000 */
[----:B0-----:R-:W-:Y:S08]  /*03c0*/  @P0 EXIT ;  /* 0x000000000000094d */ /* 0x001ff00003800000 */
[----:B------:R-:W-:Y:S01]  /*03d0*/  STG.E.U8 desc[UR4][R2.64], R9 ;  /* 0x0000000902007986 */ /* 0x000fe2000c101104 */
[----:B------:R-:W-:Y:S05]  /*03e0*/  EXIT ;  /* 0x000000000000794d */ /* 0x000fea0003800000 */
.L_x_0:
[----:B------:R-:W-:-:S00]  /*03f0*/  BRA `(.L_x_0) ;  /* 0xfffffffc00fc7947 */ /* 0x000fc0000383ffff */
[----:B------:R-:W-:-:S00]  /*0400*/  NOP ;  /* 0x0000000000007918 */ /* 0x000fc00000000000 */
[----:B------:R-:W-:-:S00]  /*0410*/  NOP ;  /* 0x0000000000007918 */ /* 0x000fc00000000000 */
[----:B------:R-:W-:-:S00]  /*0420*/  NOP ;  /* 0x0000000000007918 */ /* 0x000fc00000000000 */
[----:B------:R-:W-:-:S00]  /*0430*/  NOP ;  /* 0x0000000000007918 */ /* 0x000fc00000000000 */
[----:B------:R-:W-:-:S00]  /*0440*/  NOP ;  /* 0x0000000000007918 */ /* 0x000fc00000000000 */
[----:B------:R-:W-:-:S00]  /*0450*/  NOP ;  /* 0x0000000000007918 */ /* 0x000fc00000000000 */
[----:B------:R-:W-:-:S00]  /*0460*/  NOP ;  /* 0x0000000000007918 */ /* 0x000fc00000000000 */
[----:B------:R-:W-:-:S00]  /*0470*/  NOP ;  /* 0x0000000000007918 */ /* 0x000fc00000000000 */
.L_x_1:


//--------------------- .nv.global.init           --------------------------
	.section	.nv.global.init,"aw",@progbits
.nv.global.init:
	.type		_$_str,@object
	.size		_$_str,(_$_str_$_2 - _$_str)
_$_str:
        /*0000*/ 	.byte	0x5f, 0x5f, 0x43, 0x55, 0x44, 0x41, 0x5f, 0x46, 0x54, 0x5a, 0x00
	.type		_$_str_$_2,@object
	.size		_$_str_$_2,(.L_1 - _$_str_$_2)
_$_str_$_2:
        /*000b*/ 	.byte	0x5f, 0x5f, 0x43, 0x55, 0x44, 0x41, 0x5f, 0x50, 0x52, 0x45, 0x43, 0x5f, 0x53, 0x51, 0x52, 0x54
        /*001b*/ 	.byte	0x00
.L_1:


//--------------------- .nv.constant0.triton_poi_fused__native_batch_norm_legit_no_training_add_relu_threshold_backward_2 --------------------------
	.section	.nv.constant0.triton_poi_fused__native_batch_norm_legit_no_training_add_relu_threshold_backward_2,"a",@progbits
	.sectionflags	@""
	.align	4
.nv.constant0.triton_poi_fused__native_batch_norm_legit_no_training_add_relu_threshold_backward_2:
	.zero		596
